//
// Generated by NVIDIA NVVM Compiler
//
// Compiler Build ID: CL-36424714
// Cuda compilation tools, release 13.0, V13.0.88
// Based on NVVM 20.0.0
//

.version 9.0
.target sm_100
.address_size 64

	// .globl	_Z3fooPii

.visible .entry _Z3fooPii(
	.param .u64 .ptr .align 1 _Z3fooPii_param_0,
	.param .u32 _Z3fooPii_param_1
)
{
	.reg .b32 	%r<3>;
	.reg .b64 	%rd<3>;

	ld.param.u64 	%rd1, [_Z3fooPii_param_0];
	ld.param.u32 	%r1, [_Z3fooPii_param_1];
	cvta.to.global.u64 	%rd2, %rd1;
	add.s32 	%r2, %r1, 2;
	st.global.u32 	[%rd2], %r2;
	ret;

}


// ===== COMPILED SASS (sm_100) =====

	.target	sm_100

	.elftype	@"ET_EXEC"


//--------------------- .note.nv.tkinfo           --------------------------
	.section	.note.nv.tkinfo,"",@"SHT_NOTE"
	.sectionflags	@"SHF_NOTE_NV_TKINFO"
	.tkinfo
        /*0018*/ 	.word	0x00000002
        /*0030*/ 	.string	""
        /*0030*/ 	.string	"ptxas"
        /*0030*/ 	.string	"Cuda compilation tools, release 13.0, V13.0.88"
        /*0030*/ 	.string	"Build cuda_13.0.r13.0/compiler.36424714_0"
        /*0030*/ 	.string	"-arch sm_100 -m 64 "



//--------------------- .note.nv.cuinfo           --------------------------
	.section	.note.nv.cuinfo,"",@"SHT_NOTE"
	.sectionflags	@"SHF_NOTE_NV_CUINFO"
        /*0018*/ 	.short	0x0002
        /*001a*/ 	.short	0x0064
        /*001c*/ 	.short	0x0082
	.zero		2


//--------------------- .nv.info                  --------------------------
	.section	.nv.info,"",@"SHT_CUDA_INFO"
	.align	4


	//----- nvinfo : EIATTR_REGCOUNT
	.align		4
        /*0000*/ 	.byte	0x04, 0x2f
        /*0002*/ 	.short	(.L_1 - .L_0)
	.align		4
.L_0:
        /*0004*/ 	.word	index@(_Z3fooPii)
        /*0008*/ 	.word	0x00000008


	//----- nvinfo : EIATTR_FRAME_SIZE
	.align		4
.L_1:
        /*000c*/ 	.byte	0x04, 0x11
        /*000e*/ 	.short	(.L_3 - .L_2)
	.align		4
.L_2:
        /*0010*/ 	.word	index@(_Z3fooPii)
        /*0014*/ 	.word	0x00000000


	//----- nvinfo : EIATTR_MIN_STACK_SIZE
	.align		4
.L_3:
        /*0018*/ 	.byte	0x04, 0x12
        /*001a*/ 	.short	(.L_5 - .L_4)
	.align		4
.L_4:
        /*001c*/ 	.word	index@(_Z3fooPii)
        /*0020*/ 	.word	0x00000000
.L_5:


//--------------------- .nv.compat                --------------------------
	.section	.nv.compat,"",@"SHT_CUDA_COMPAT_INFO"
	.align	4
        /*0000*/ 	.byte	0x02, 0x09, 0x00, 0x00, 0x02, 0x02, 0x01, 0x00, 0x02, 0x05, 0x05, 0x00, 0x03, 0x07, 0x01, 0x01
        /*0010*/ 	.byte	0x02, 0x03, 0x00, 0x00, 0x02, 0x06, 0x01, 0x00, 0x04, 0x0b, 0x08, 0x00, 0x09, 0x00, 0x00, 0x00
        /*0020*/ 	.byte	0x00, 0x00, 0x00, 0x00


//--------------------- .nv.info._Z3fooPii        --------------------------
	.section	.nv.info._Z3fooPii,"",@"SHT_CUDA_INFO"
	.sectionflags	@""
	.align	4


	//----- nvinfo : EIATTR_CUDA_API_VERSION
	.align		4
        /*0000*/ 	.byte	0x04, 0x37
        /*0002*/ 	.short	(.L_7 - .L_6)
.L_6:
        /*0004*/ 	.word	0x00000082


	//----- nvinfo : EIATTR_KPARAM_INFO
	.align		4
.L_7:
        /*0008*/ 	.byte	0x04, 0x17
        /*000a*/ 	.short	(.L_9 - .L_8)
.L_8:
        /*000c*/ 	.word	0x00000000
        /*0010*/ 	.short	0x0001
        /*0012*/ 	.short	0x0008
        /*0014*/ 	.byte	0x00, 0xf0, 0x11, 0x00


	//----- nvinfo : EIATTR_KPARAM_INFO
	.align		4
.L_9:
        /*0018*/ 	.byte	0x04, 0x17
        /*001a*/ 	.short	(.L_11 - .L_10)
.L_10:
        /*001c*/ 	.word	0x00000000
        /*0020*/ 	.short	0x0000
        /*0022*/ 	.short	0x0000
        /*0024*/ 	.byte	0x00, 0xf5, 0x21, 0x00


	//----- nvinfo : EIATTR_SPARSE_MMA_MASK
	.align		4
.L_11:
        /*0028*/ 	.byte	0x03, 0x50
        /*002a*/ 	.short	0x0000


	//----- nvinfo : EIATTR_MAXREG_COUNT
	.align		4
        /*002c*/ 	.byte	0x03, 0x1b
        /*002e*/ 	.short	0x00ff


	//----- nvinfo : EIATTR_MERCURY_ISA_VERSION
	.align		4
        /*0030*/ 	.byte	0x03, 0x5f
        /*0032*/ 	.short	0x0101


	//----- nvinfo : EIATTR_VRC_CTA_INIT_COUNT
	.align		4
        /*0034*/ 	.byte	0x02, 0x4a
	.zero		1
	.zero		1


	//----- nvinfo : EIATTR_EXIT_INSTR_OFFSETS
	.align		4
        /*0038*/ 	.byte	0x04, 0x1c
        /*003a*/ 	.short	(.L_13 - .L_12)


	//   ....[0]....
.L_12:
        /*003c*/ 	.word	0x00000060


	//----- nvinfo : EIATTR_CBANK_PARAM_SIZE
	.align		4
.L_13:
        /*0040*/ 	.byte	0x03, 0x19
        /*0042*/ 	.short	0x000c


	//----- nvinfo : EIATTR_PARAM_CBANK
	.align		4
        /*0044*/ 	.byte	0x04, 0x0a
        /*0046*/ 	.short	(.L_15 - .L_14)
	.align		4
.L_14:
        /*0048*/ 	.word	index@(.nv.constant0._Z3fooPii)
        /*004c*/ 	.short	0x0380
        /*004e*/ 	.short	0x000c


	//----- nvinfo : EIATTR_SW_WAR
	.align		4
.L_15:
        /*0050*/ 	.byte	0x04, 0x36
        /*0052*/ 	.short	(.L_17 - .L_16)
.L_16:
        /*0054*/ 	.word	0x00000008
.L_17:


//--------------------- .nv.callgraph             --------------------------
	.section	.nv.callgraph,"",@"SHT_CUDA_CALLGRAPH"
	.align	4
	.sectionentsize	8
	.align		4
        /*0000*/ 	.word	0x00000000
	.align		4
        /*0004*/ 	.word	0xffffffff
	.align		4
        /*0008*/ 	.word	0x00000000
	.align		4
        /*000c*/ 	.word	0xfffffffe
	.align		4
        /*0010*/ 	.word	0x00000000
	.align		4
        /*0014*/ 	.word	0xfffffffd
	.align		4
        /*0018*/ 	.word	0x00000000
	.align		4
        /*001c*/ 	.word	0xfffffffc


//--------------------- .text._Z3fooPii           --------------------------
	.section	.text._Z3fooPii,"ax",@progbits
	.align	128
        .global         _Z3fooPii
        .type           _Z3fooPii,@function
        .size           _Z3fooPii,(.L_x_1 - _Z3fooPii)
        .other          _Z3fooPii,@"STO_CUDA_ENTRY STV_DEFAULT"
_Z3fooPii:
.text._Z3fooPii:
[----:B------:R-:W-:Y:S08]  /*0000*/  LDC R1, c[0x0][0x37c] ;  /* 0x0000df00ff017b82 */ /* 0x000ff00000000800 */
[----:B------:R-:W0:Y:S01]  /*0010*/  LDC R5, c[0x0][0x388] ;  /* 0x0000e200ff057b82 */ /* 0x000e220000000800 */
[----:B------:R-:W1:Y:S07]  /*0020*/  LDCU.64 UR4, c[0x0][0x358] ;  /* 0x00006b00ff0477ac */ /* 0x000e6e0008000a00 */
[----:B------:R-:W1:Y:S01]  /*0030*/  LDC.64 R2, c[0x0][0x380] ;  /* 0x0000e000ff027b82 */ /* 0x000e620000000a00 */
[----:B0-----:R-:W-:-:S05]  /*0040*/  IADD3 R5, PT, PT, R5, 0x2, RZ ;  /* 0x0000000205057810 */ /* 0x001fca0007ffe0ff */
[----:B-1----:R-:W-:Y:S01]  /*0050*/  STG.E desc[UR4][R2.64], R5 ;  /* 0x0000000502007986 */ /* 0x002fe2000c101904 */
[----:B------:R-:W-:Y:S05]  /*0060*/  EXIT ;  /* 0x000000000000794d */ /* 0x000fea0003800000 */
.L_x_0:
[----:B------:R-:W-:-:S00]  /*0070*/  BRA `(.L_x_0) ;  /* 0xfffffffc00fc7947 */ /* 0x000fc0000383ffff */
[----:B------:R-:W-:-:S00]  /*0080*/  NOP ;  /* 0x0000000000007918 */ /* 0x000fc00000000000 */
[----:B------:R-:W-:-:S00]  /*0090*/  NOP ;  /* 0x0000000000007918 */ /* 0x000fc00000000000 */
[----:B------:R-:W-:-:S00]  /*00a0*/  NOP ;  /* 0x0000000000007918 */ /* 0x000fc00000000000 */
[----:B------:R-:W-:-:S00]  /*00b0*/  NOP ;  /* 0x0000000000007918 */ /* 0x000fc00000000000 */
[----:B------:R-:W-:-:S00]  /*00c0*/  NOP ;  /* 0x0000000000007918 */ /* 0x000fc00000000000 */
[----:B------:R-:W-:-:S00]  /*00d0*/  NOP ;  /* 0x0000000000007918 */ /* 0x000fc00000000000 */
[----:B------:R-:W-:-:S00]  /*00e0*/  NOP ;  /* 0x0000000000007918 */ /* 0x000fc00000000000 */
[----:B------:R-:W-:-:S00]  /*00f0*/  NOP ;  /* 0x0000000000007918 */ /* 0x000fc00000000000 */
.L_x_1:


//--------------------- .nv.shared.reserved.0     --------------------------
	.section	.nv.shared.reserved.0,"aw",@nobits
	.weak		__nv_reservedSMEM_offset_0_alias
	.size		__nv_reservedSMEM_offset_0_alias, 0, 64
	.other		__nv_reservedSMEM_offset_0_alias,@"STO_CUDA_RESERVED_SHARED STV_DEFAULT"
__nv_reservedSMEM_offset_0_alias:
	.zero		0
	.zero		64


//--------------------- .nv.constant0._Z3fooPii   --------------------------
	.section	.nv.constant0._Z3fooPii,"a",@progbits
	.sectionflags	@""
	.align	4
.nv.constant0._Z3fooPii:
	.zero		908


//--------------------- SYMBOLS --------------------------

	.type		.nv.reservedSmem.offset0,@object
	.size		.nv.reservedSmem.offset0,0x4
